	.headerflags	@"EF_CUDA_TEXMODE_UNIFIED EF_CUDA_64BIT_ADDRESS EF_CUDA_SM80 EF_CUDA_VIRTUAL_SM(EF_CUDA_SM80)"
	.elftype	@"ET_EXEC"


//--------------------- .nv.info                  --------------------------
	.section	.nv.info,"",@"SHT_CUDA_INFO"
	.align	4


	//----- nvinfo : EIATTR_REGCOUNT
	.align		4
        /*0000*/ 	.byte	0x04, 0x2f
        /*0002*/ 	.short	(.L_1 - .L_0)
	.align		4
.L_0:
        /*0004*/ 	.word	index@(triton_poi_fused_add_bitwise_and_bitwise_not_bitwise_or_ge_lt_mul_sub_0)
        /*0008*/ 	.word	0x00000014


	//----- nvinfo : EIATTR_MIN_STACK_SIZE
	.align		4
.L_1:
        /*000c*/ 	.byte	0x04, 0x12
        /*000e*/ 	.short	(.L_3 - .L_2)
	.align		4
.L_2:
        /*0010*/ 	.word	index@(triton_poi_fused_add_bitwise_and_bitwise_not_bitwise_or_ge_lt_mul_sub_0)
        /*0014*/ 	.word	0x00000000


	//----- nvinfo : EIATTR_FRAME_SIZE
	.align		4
.L_3:
        /*0018*/ 	.byte	0x04, 0x11
        /*001a*/ 	.short	(.L_5 - .L_4)
	.align		4
.L_4:
        /*001c*/ 	.word	index@(triton_poi_fused_add_bitwise_and_bitwise_not_bitwise_or_ge_lt_mul_sub_0)
        /*0020*/ 	.word	0x00000000


	//----- nvinfo : EIATTR_MIN_STACK_SIZE
	.align		4
.L_5:
        /*0024*/ 	.byte	0x04, 0x12
        /*0026*/ 	.short	(.L_7 - .L_6)
	.align		4
.L_6:
        /*0028*/ 	.word	index@(triton_poi_fused_add_bitwise_and_bitwise_not_bitwise_or_ge_lt_mul_sub_0)
        /*002c*/ 	.word	0x00000000
.L_7:


//--------------------- .nv.info.triton_poi_fused_add_bitwise_and_bitwise_not_bitwise_or_ge_lt_mul_sub_0 --------------------------
	.section	.nv.info.triton_poi_fused_add_bitwise_and_bitwise_not_bitwise_or_ge_lt_mul_sub_0,"",@"SHT_CUDA_INFO"
	.sectionflags	@""
	.align	4


	//----- nvinfo : EIATTR_CUDA_API_VERSION
	.align		4
        /*0000*/ 	.byte	0x04, 0x37
        /*0002*/ 	.short	(.L_9 - .L_8)
.L_8:
        /*0004*/ 	.word	0x0000007c


	//----- nvinfo : EIATTR_SW2861232_WAR
	.align		4
.L_9:
        /*0008*/ 	.byte	0x01, 0x35
	.zero		2


	//----- nvinfo : EIATTR_PARAM_CBANK
	.align		4
        /*000c*/ 	.byte	0x04, 0x0a
        /*000e*/ 	.short	(.L_11 - .L_10)
	.align		4
.L_10:
        /*0010*/ 	.word	index@(.nv.constant0.triton_poi_fused_add_bitwise_and_bitwise_not_bitwise_or_ge_lt_mul_sub_0)
        /*0014*/ 	.short	0x0160
        /*0016*/ 	.short	0x0030


	//----- nvinfo : EIATTR_CBANK_PARAM_SIZE
	.align		4
.L_11:
        /*0018*/ 	.byte	0x03, 0x19
        /*001a*/ 	.short	0x0030


	//----- nvinfo : EIATTR_KPARAM_INFO
	.align		4
        /*001c*/ 	.byte	0x04, 0x17
        /*001e*/ 	.short	(.L_13 - .L_12)
.L_12:
        /*0020*/ 	.word	0x00000000
        /*0024*/ 	.short	0x0008
        /*0026*/ 	.short	0x002c
        /*0028*/ 	.byte	0x00, 0xf0, 0x11, 0x00


	//----- nvinfo : EIATTR_KPARAM_INFO
	.align		4
.L_13:
        /*002c*/ 	.byte	0x04, 0x17
        /*002e*/ 	.short	(.L_15 - .L_14)
.L_14:
        /*0030*/ 	.word	0x00000000
        /*0034*/ 	.short	0x0007
        /*0036*/ 	.short	0x0028
        /*0038*/ 	.byte	0x00, 0xf0, 0x11, 0x00


	//----- nvinfo : EIATTR_KPARAM_INFO
	.align		4
.L_15:
        /*003c*/ 	.byte	0x04, 0x17
        /*003e*/ 	.short	(.L_17 - .L_16)
.L_16:
        /*0040*/ 	.word	0x00000000
        /*0044*/ 	.short	0x0006
        /*0046*/ 	.short	0x0024
        /*0048*/ 	.byte	0x00, 0xf0, 0x11, 0x00


	//----- nvinfo : EIATTR_KPARAM_INFO
	.align		4
.L_17:
        /*004c*/ 	.byte	0x04, 0x17
        /*004e*/ 	.short	(.L_19 - .L_18)
.L_18:
        /*0050*/ 	.word	0x00000000
        /*0054*/ 	.short	0x0005
        /*0056*/ 	.short	0x0020
        /*0058*/ 	.byte	0x00, 0xf0, 0x11, 0x00


	//----- nvinfo : EIATTR_KPARAM_INFO
	.align		4
.L_19:
        /*005c*/ 	.byte	0x04, 0x17
        /*005e*/ 	.short	(.L_21 - .L_20)
.L_20:
        /*0060*/ 	.word	0x00000000
        /*0064*/ 	.short	0x0004
        /*0066*/ 	.short	0x001c
        /*0068*/ 	.byte	0x00, 0xf0, 0x11, 0x00


	//----- nvinfo : EIATTR_KPARAM_INFO
	.align		4
.L_21:
        /*006c*/ 	.byte	0x04, 0x17
        /*006e*/ 	.short	(.L_23 - .L_22)
.L_22:
        /*0070*/ 	.word	0x00000000
        /*0074*/ 	.short	0x0003
        /*0076*/ 	.short	0x0018
        /*0078*/ 	.byte	0x00, 0xf0, 0x11, 0x00


	//----- nvinfo : EIATTR_KPARAM_INFO
	.align		4
.L_23:
        /*007c*/ 	.byte	0x04, 0x17
        /*007e*/ 	.short	(.L_25 - .L_24)
.L_24:
        /*0080*/ 	.word	0x00000000
        /*0084*/ 	.short	0x0002
        /*0086*/ 	.short	0x0010
        /*0088*/ 	.byte	0x00, 0xf4, 0x21, 0x00


	//----- nvinfo : EIATTR_KPARAM_INFO
	.align		4
.L_25:
        /*008c*/ 	.byte	0x04, 0x17
        /*008e*/ 	.short	(.L_27 - .L_26)
.L_26:
        /*0090*/ 	.word	0x00000000
        /*0094*/ 	.short	0x0001
        /*0096*/ 	.short	0x0008
        /*0098*/ 	.byte	0x00, 0xf4, 0x21, 0x00


	//----- nvinfo : EIATTR_KPARAM_INFO
	.align		4
.L_27:
        /*009c*/ 	.byte	0x04, 0x17
        /*009e*/ 	.short	(.L_29 - .L_28)
.L_28:
        /*00a0*/ 	.word	0x00000000
        /*00a4*/ 	.short	0x0000
        /*00a6*/ 	.short	0x0000
        /*00a8*/ 	.byte	0x00, 0xf4, 0x21, 0x00


	//----- nvinfo : EIATTR_MAXREG_COUNT
	.align		4
.L_29:
        /*00ac*/ 	.byte	0x03, 0x1b
        /*00ae*/ 	.short	0x00ff


	//----- nvinfo : EIATTR_EXIT_INSTR_OFFSETS
	.align		4
        /*00b0*/ 	.byte	0x04, 0x1c
        /*00b2*/ 	.short	(.L_31 - .L_30)


	//   ....[0]....
.L_30:
        /*00b4*/ 	.word	0x00000450


	//   ....[1]....
        /*00b8*/ 	.word	0x00000470


	//----- nvinfo : EIATTR_REQNTID
	.align		4
.L_31:
        /*00bc*/ 	.byte	0x04, 0x10
        /*00be*/ 	.short	(.L_33 - .L_32)
.L_32:
        /*00c0*/ 	.word	0x00000080
        /*00c4*/ 	.word	0x00000001
        /*00c8*/ 	.word	0x00000001
.L_33:


//--------------------- .nv.callgraph             --------------------------
	.section	.nv.callgraph,"",@"SHT_CUDA_CALLGRAPH"
	.align	4
	.sectionentsize	8
	.align		4
        /*0000*/ 	.word	0x00000000
	.align		4
        /*0004*/ 	.word	0xffffffff
	.align		4
        /*0008*/ 	.word	0x00000000
	.align		4
        /*000c*/ 	.word	0xfffffffe
	.align		4
        /*0010*/ 	.word	0x00000000
	.align		4
        /*0014*/ 	.word	0xfffffffd
	.align		4
        /*0018*/ 	.word	0x00000000
	.align		4
        /*001c*/ 	.word	0xfffffffc


//--------------------- .nv.rel.action            --------------------------
	.section	.nv.rel.action,"",@"SHT_CUDA_RELOCINFO"
	.align	8
	.sectionentsize	8
        /*0000*/ 	.byte	0x73, 0x00, 0x00, 0x00, 0x00, 0x00, 0x00, 0x00, 0x00, 0x00, 0x00, 0x11, 0x25, 0x00, 0x05, 0x36


//--------------------- .nv.constant0.triton_poi_fused_add_bitwise_and_bitwise_not_bitwise_or_ge_lt_mul_sub_0 --------------------------
	.section	.nv.constant0.triton_poi_fused_add_bitwise_and_bitwise_not_bitwise_or_ge_lt_mul_sub_0,"a",@progbits
	.sectionflags	@""
	.align	4
.nv.constant0.triton_poi_fused_add_bitwise_and_bitwise_not_bitwise_or_ge_lt_mul_sub_0:
	.zero		400


//--------------------- .text.triton_poi_fused_add_bitwise_and_bitwise_not_bitwise_or_ge_lt_mul_sub_0 --------------------------
	.section	.text.triton_poi_fused_add_bitwise_and_bitwise_not_bitwise_or_ge_lt_mul_sub_0,"ax",@progbits
	.sectioninfo	@"SHI_REGISTERS=20"
	.align	128
        .global         triton_poi_fused_add_bitwise_and_bitwise_not_bitwise_or_ge_lt_mul_sub_0
        .type           triton_poi_fused_add_bitwise_and_bitwise_not_bitwise_or_ge_lt_mul_sub_0,@function
        .size           triton_poi_fused_add_bitwise_and_bitwise_not_bitwise_or_ge_lt_mul_sub_0,(.L_x_1 - triton_poi_fused_add_bitwise_and_bitwise_not_bitwise_or_ge_lt_mul_sub_0)
        .other          triton_poi_fused_add_bitwise_and_bitwise_not_bitwise_or_ge_lt_mul_sub_0,@"STO_CUDA_ENTRY STV_DEFAULT"
triton_poi_fused_add_bitwise_and_bitwise_not_bitwise_or_ge_lt_mul_sub_0:
.text.triton_poi_fused_add_bitwise_and_bitwise_not_bitwise_or_ge_lt_mul_sub_0:
[----:B------:R-:W-:Y:S02]  /*0000*/  IMAD.MOV.U32 R1, RZ, RZ, c[0x0][0x28] ;  /* 0x00000a00ff017624 */ /* 0x000fe400078e00ff */
[----:B------:R-:W0:Y:S01]  /*0010*/  S2R R0, SR_TID.X ;  /* 0x0000000000007919 */ /* 0x000e220000002100 */
[----:B------:R-:W-:Y:S01]  /*0020*/  IMAD.MOV.U32 R7, RZ, RZ, 0x8 ;  /* 0x00000008ff077424 */ /* 0x000fe200078e00ff */
[----:B------:R-:W-:Y:S01]  /*0030*/  CS2R R4, SRZ ;  /* 0x0000000000047805 */ /* 0x000fe2000001ff00 */
[----:B------:R-:W-:Y:S01]  /*0040*/  ULDC.64 UR6, c[0x0][0x118] ;  /* 0x0000460000067ab9 */ /* 0x000fe20000000a00 */
[----:B------:R-:W1:Y:S01]  /*0050*/  S2R R3, SR_CTAID.X ;  /* 0x0000000000037919 */ /* 0x000e620000002500 */
[----:B0-----:R-:W-:-:S05]  /*0060*/  IMAD.SHL.U32 R0, R0, 0x2, RZ ;  /* 0x0000000200007824 */ /* 0x001fca00078e00ff */
[----:B------:R-:W-:-:S05]  /*0070*/  LOP3.LUT R0, R0, 0xfe, RZ, 0xc0, !PT ;  /* 0x000000fe00007812 */ /* 0x000fca00078ec0ff */
[----:B-1----:R-:W-:-:S04]  /*0080*/  IMAD R0, R3, 0x100, R0 ;  /* 0x0000010003007824 */ /* 0x002fc800078e0200 */
[C---:B------:R-:W-:Y:S01]  /*0090*/  IMAD.WIDE R8, R0.reuse, R7, c[0x0][0x160] ;  /* 0x0000580000087625 */ /* 0x040fe200078e0207 */
[C---:B------:R-:W-:Y:S02]  /*00a0*/  ISETP.GE.AND P6, PT, R0.reuse, c[0x0][0x18c], PT ;  /* 0x0000630000007a0c */ /* 0x040fe40003fc6270 */
[----:B------:R-:W-:-:S04]  /*00b0*/  IADD3 R2, R0, 0x1, RZ ;  /* 0x0000000100027810 */ /* 0x000fc80007ffe0ff */
[----:B------:R-:W-:-:S07]  /*00c0*/  ISETP.GE.AND P5, PT, R2, c[0x0][0x18c], PT ;  /* 0x0000630002007a0c */ /* 0x000fce0003fa6270 */
[----:B------:R0:W2:Y:S01]  /*00d0*/  @!P6 LDG.E.64 R4, [R8.64] ;  /* 0x000000060804e981 */ /* 0x0000a2000c1e1b00 */
[----:B------:R-:W-:-:S06]  /*00e0*/  CS2R R2, SRZ ;  /* 0x0000000000027805 */ /* 0x000fcc000001ff00 */
[----:B------:R0:W3:Y:S01]  /*00f0*/  @!P5 LDG.E.64 R2, [R8.64+0x8] ;  /* 0x000008060802d981 */ /* 0x0000e2000c1e1b00 */
[----:B------:R-:W-:Y:S01]  /*0100*/  IMAD.MOV.U32 R6, RZ, RZ, c[0x0][0x17c] ;  /* 0x00005f00ff067624 */ /* 0x000fe200078e00ff */
[----:B------:R-:W-:Y:S01]  /*0110*/  ULDC UR4, c[0x0][0x184] ;  /* 0x0000610000047ab9 */ /* 0x000fe20000000800 */
[----:B------:R-:W-:Y:S01]  /*0120*/  IMAD.MOV.U32 R11, RZ, RZ, c[0x0][0x178] ;  /* 0x00005e00ff0b7624 */ /* 0x000fe200078e00ff */
[----:B------:R-:W-:Y:S01]  /*0130*/  USHF.R.S32.HI UR4, URZ, 0x1f, UR4 ;  /* 0x0000001f3f047899 */ /* 0x000fe20008011404 */
[----:B------:R-:W-:Y:S01]  /*0140*/  IMAD.MOV.U32 R17, RZ, RZ, c[0x0][0x180] ;  /* 0x00006000ff117624 */ /* 0x000fe200078e00ff */
[----:B------:R-:W-:Y:S02]  /*0150*/  SHF.R.S32.HI R13, RZ, 0x1f, R6 ;  /* 0x0000001fff0d7819 */ /* 0x000fe40000011406 */
[----:B------:R-:W-:Y:S02]  /*0160*/  SHF.R.S32.HI R11, RZ, 0x1f, R11 ;  /* 0x0000001fff0b7819 */ /* 0x000fe4000001140b */
[----:B------:R-:W-:-:S02]  /*0170*/  IADD3 R6, R6, c[0x0][0x188], RZ ;  /* 0x0000620006067a10 */ /* 0x000fc40007ffe0ff */
[--C-:B------:R-:W-:Y:S02]  /*0180*/  SHF.R.S32.HI R15, RZ, 0x1f, R17.reuse ;  /* 0x0000001fff0f7819 */ /* 0x100fe40000011411 */
[----:B------:R-:W-:-:S04]  /*0190*/  IADD3 R6, -R6, c[0x0][0x178], R17 ;  /* 0x00005e0006067a10 */ /* 0x000fc80007ffe111 */
[----:B0-----:R-:W-:Y:S02]  /*01a0*/  SHF.R.S32.HI R8, RZ, 0x1f, R6 ;  /* 0x0000001fff087819 */ /* 0x001fe40000011406 */
[C---:B--2---:R-:W-:Y:S02]  /*01b0*/  ISETP.GE.U32.AND P0, PT, R4.reuse, c[0x0][0x17c], PT ;  /* 0x00005f0004007a0c */ /* 0x044fe40003f06070 */
[C---:B------:R-:W-:Y:S02]  /*01c0*/  ISETP.GE.U32.AND P3, PT, R4.reuse, c[0x0][0x184], PT ;  /* 0x0000610004007a0c */ /* 0x040fe40003f66070 */
[C---:B------:R-:W-:Y:S02]  /*01d0*/  ISETP.LT.U32.AND P1, PT, R4.reuse, c[0x0][0x180], PT ;  /* 0x0000600004007a0c */ /* 0x040fe40003f21070 */
[----:B------:R-:W-:Y:S02]  /*01e0*/  ISETP.LT.U32.AND P2, PT, R4, c[0x0][0x178], PT ;  /* 0x00005e0004007a0c */ /* 0x000fe40003f41070 */
[----:B------:R-:W-:-:S02]  /*01f0*/  ISETP.GE.AND.EX P0, PT, R5, R13, PT, P0 ;  /* 0x0000000d0500720c */ /* 0x000fc40003f06300 */
[C---:B------:R-:W-:Y:S02]  /*0200*/  ISETP.GE.AND.EX P3, PT, R5.reuse, UR4, PT, P3 ;  /* 0x0000000405007c0c */ /* 0x040fe4000bf66330 */
[C---:B------:R-:W-:Y:S02]  /*0210*/  ISETP.LT.OR.EX P2, PT, R5.reuse, R11, P0, P2 ;  /* 0x0000000b0500720c */ /* 0x040fe40000741720 */
[----:B------:R-:W-:Y:S02]  /*0220*/  ISETP.LT.OR.EX P1, PT, R5, R15, P3, P1 ;  /* 0x0000000f0500720c */ /* 0x000fe40001f21710 */
[----:B------:R-:W-:Y:S02]  /*0230*/  SEL R10, RZ, c[0x0][0x178], P2 ;  /* 0x00005e00ff0a7a07 */ /* 0x000fe40001000000 */
[----:B------:R-:W-:Y:S02]  /*0240*/  SEL R9, R6, RZ, !P1 ;  /* 0x000000ff06097207 */ /* 0x000fe40004800000 */
[----:B------:R-:W-:-:S02]  /*0250*/  SEL R17, R11, RZ, !P2 ;  /* 0x000000ff0b117207 */ /* 0x000fc40005000000 */
[----:B------:R-:W-:Y:S02]  /*0260*/  IADD3 R9, P0, P4, R4, -R9, -R10 ;  /* 0x8000000904097210 */ /* 0x000fe40007c1e80a */
[----:B------:R-:W-:Y:S02]  /*0270*/  SEL R4, R8, RZ, !P1 ;  /* 0x000000ff08047207 */ /* 0x000fe40004800000 */
[C---:B---3--:R-:W-:Y:S02]  /*0280*/  ISETP.GE.U32.AND P3, PT, R2.reuse, c[0x0][0x184], PT ;  /* 0x0000610002007a0c */ /* 0x048fe40003f66070 */
[----:B------:R-:W-:Y:S02]  /*0290*/  IADD3.X R10, R5, ~R4, ~R17, P0, P4 ;  /* 0x80000004050a7210 */ /* 0x000fe400007e8c11 */
[----:B------:R-:W-:Y:S02]  /*02a0*/  ISETP.LT.U32.AND P0, PT, R2, c[0x0][0x180], PT ;  /* 0x0000600002007a0c */ /* 0x000fe40003f01070 */
[----:B------:R-:W-:-:S02]  /*02b0*/  ISETP.GE.AND.EX P3, PT, R3, UR4, PT, P3 ;  /* 0x0000000403007c0c */ /* 0x000fc4000bf66330 */
[C---:B------:R-:W-:Y:S02]  /*02c0*/  ISETP.GE.U32.AND P4, PT, R2.reuse, c[0x0][0x17c], PT ;  /* 0x00005f0002007a0c */ /* 0x040fe40003f86070 */
[C---:B------:R-:W-:Y:S02]  /*02d0*/  ISETP.LT.OR.EX P0, PT, R3.reuse, R15, P3, P0 ;  /* 0x0000000f0300720c */ /* 0x040fe40001f01700 */
[C---:B------:R-:W-:Y:S02]  /*02e0*/  ISETP.GE.AND.EX P4, PT, R3.reuse, R13, PT, P4 ;  /* 0x0000000d0300720c */ /* 0x040fe40003f86340 */
[----:B------:R-:W-:Y:S02]  /*02f0*/  ISETP.LT.U32.AND P3, PT, R2, c[0x0][0x178], PT ;  /* 0x00005e0002007a0c */ /* 0x000fe40003f61070 */
[----:B------:R-:W-:Y:S02]  /*0300*/  SEL R5, R6, RZ, !P0 ;  /* 0x000000ff06057207 */ /* 0x000fe40004000000 */
[----:B------:R-:W-:-:S02]  /*0310*/  ISETP.LT.OR.EX P4, PT, R3, R11, P4, P3 ;  /* 0x0000000b0300720c */ /* 0x000fc40002781730 */
[----:B------:R-:W-:Y:S02]  /*0320*/  PLOP3.LUT P1, PT, P2, P1, PT, 0x80, 0x0 ;  /* 0x000000000000781c */ /* 0x000fe40001723070 */
[----:B------:R-:W-:-:S04]  /*0330*/  SEL R6, RZ, c[0x0][0x178], P4 ;  /* 0x00005e00ff067a07 */ /* 0x000fc80002000000 */
[----:B------:R-:W-:Y:S02]  /*0340*/  IADD3 R6, P2, P3, R2, -R5, -R6 ;  /* 0x8000000502067210 */ /* 0x000fe40007b5e806 */
[----:B------:R-:W-:Y:S02]  /*0350*/  SEL R5, R8, RZ, !P0 ;  /* 0x000000ff08057207 */ /* 0x000fe40004000000 */
[----:B------:R-:W-:Y:S02]  /*0360*/  SEL R2, R11, RZ, !P4 ;  /* 0x000000ff0b027207 */ /* 0x000fe40006000000 */
[----:B------:R-:W-:Y:S02]  /*0370*/  PLOP3.LUT P0, PT, P4, P0, PT, 0x80, 0x0 ;  /* 0x000000000000781c */ /* 0x000fe40002701070 */
[----:B------:R-:W-:Y:S01]  /*0380*/  IADD3.X R5, R3, ~R5, ~R2, P2, P3 ;  /* 0x8000000503057210 */ /* 0x000fe200017e6c02 */
[C---:B------:R-:W-:Y:S01]  /*0390*/  IMAD.WIDE R2, R0.reuse, R7, c[0x0][0x168] ;  /* 0x00005a0000027625 */ /* 0x040fe200078e0207 */
[----:B------:R-:W-:-:S02]  /*03a0*/  IADD3 R4, P2, R0, c[0x0][0x170], RZ ;  /* 0x00005c0000047a10 */ /* 0x000fc40007f5e0ff */
[----:B------:R-:W-:Y:S02]  /*03b0*/  SEL R8, R9, RZ, !P1 ;  /* 0x000000ff09087207 */ /* 0x000fe40004800000 */
[----:B------:R-:W-:Y:S02]  /*03c0*/  SEL R9, R10, RZ, !P1 ;  /* 0x000000ff0a097207 */ /* 0x000fe40004800000 */
[----:B------:R-:W-:Y:S02]  /*03d0*/  SEL R6, R6, RZ, !P0 ;  /* 0x000000ff06067207 */ /* 0x000fe40004000000 */
[----:B------:R-:W-:Y:S01]  /*03e0*/  SEL R7, R5, RZ, !P0 ;  /* 0x000000ff05077207 */ /* 0x000fe20004000000 */
[----:B------:R0:W-:Y:S01]  /*03f0*/  @!P6 STG.E.64 [R2.64], R8 ;  /* 0x000000080200e986 */ /* 0x0001e2000c101b06 */
[----:B------:R-:W-:Y:S02]  /*0400*/  LEA.HI.X.SX32 R5, R0, c[0x0][0x174], 0x1, P2 ;  /* 0x00005d0000057a11 */ /* 0x000fe400010f0eff */
[----:B------:R-:W-:Y:S01]  /*0410*/  SEL R11, RZ, 0x1, !P1 ;  /* 0x00000001ff0b7807 */ /* 0x000fe20004800000 */
[----:B------:R0:W-:Y:S01]  /*0420*/  @!P5 STG.E.64 [R2.64+0x8], R6 ;  /* 0x000008060200d986 */ /* 0x0001e2000c101b06 */
[----:B------:R-:W-:-:S03]  /*0430*/  SEL R13, RZ, 0x1, !P0 ;  /* 0x00000001ff0d7807 */ /* 0x000fc60004000000 */
[----:B------:R0:W-:Y:S01]  /*0440*/  @!P6 STG.E.U8 [R4.64], R11 ;  /* 0x0000000b0400e986 */ /* 0x0001e2000c101106 */
[----:B------:R-:W-:Y:S05]  /*0450*/  @P5 EXIT ;  /* 0x000000000000594d */ /* 0x000fea0003800000 */
[----:B------:R-:W-:Y:S01]  /*0460*/  STG.E.U8 [R4.64+0x1], R13 ;  /* 0x0000010d04007986 */ /* 0x000fe2000c101106 */
[----:B------:R-:W-:Y:S05]  /*0470*/  EXIT ;  /* 0x000000000000794d */ /* 0x000fea0003800000 */
.L_x_0:
[----:B------:R-:W-:-:S00]  /*0480*/  BRA `(.L_x_0) ;  /* 0xfffffff000007947 */ /* 0x000fc0000383ffff */
[----:B------:R-:W-:-:S00]  /*0490*/  NOP ;  /* 0x0000000000007918 */ /* 0x000fc00000000000 */
        /* <DEDUP_REMOVED lines=14> */
.L_x_1:
